//
// Generated by NVIDIA NVVM Compiler
//
// Compiler Build ID: CL-36424714
// Cuda compilation tools, release 13.0, V13.0.88
// Based on NVVM 20.0.0
//

.version 9.0
.target sm_100
.address_size 64

	// .globl	_Z13printWarpSizev
.extern .func  (.param .b32 func_retval0) vprintf
(
	.param .b64 vprintf_param_0,
	.param .b64 vprintf_param_1
)
;
.global .align 1 .b8 $str[18] = {87, 97, 114, 112, 32, 115, 105, 122, 101, 32, 105, 115, 58, 32, 37, 100, 10};

.visible .entry _Z13printWarpSizev()
{
	.local .align 8 .b8 	__local_depot0[8];
	.reg .b64 	%SP;
	.reg .b64 	%SPL;
	.reg .b32 	%r<4>;
	.reg .b64 	%rd<5>;

	mov.u64 	%SPL, __local_depot0;
	cvta.local.u64 	%SP, %SPL;
	add.u64 	%rd1, %SP, 0;
	add.u64 	%rd2, %SPL, 0;
	mov.b32 	%r1, 32;
	st.local.u32 	[%rd2], %r1;
	mov.u64 	%rd3, $str;
	cvta.global.u64 	%rd4, %rd3;
	{ // callseq 0, 0
	.param .b64 param0;
	st.param.b64 	[param0], %rd4;
	.param .b64 param1;
	st.param.b64 	[param1], %rd1;
	.param .b32 retval0;
	call.uni (retval0), 
	vprintf, 
	(
	param0, 
	param1
	);
	ld.param.b32 	%r2, [retval0];
	} // callseq 0
	ret;

}


// ===== COMPILED SASS (sm_100) =====

	.target	sm_100

	.elftype	@"ET_EXEC"


//--------------------- .note.nv.tkinfo           --------------------------
	.section	.note.nv.tkinfo,"",@"SHT_NOTE"
	.sectionflags	@"SHF_NOTE_NV_TKINFO"
	.tkinfo
        /*0018*/ 	.word	0x00000002
        /*0030*/ 	.string	""
        /*0030*/ 	.string	"ptxas"
        /*0030*/ 	.string	"Cuda compilation tools, release 13.0, V13.0.88"
        /*0030*/ 	.string	"Build cuda_13.0.r13.0/compiler.36424714_0"
        /*0030*/ 	.string	"-arch sm_100 -m 64 "



//--------------------- .note.nv.cuinfo           --------------------------
	.section	.note.nv.cuinfo,"",@"SHT_NOTE"
	.sectionflags	@"SHF_NOTE_NV_CUINFO"
        /*0018*/ 	.short	0x0002
        /*001a*/ 	.short	0x0064
        /*001c*/ 	.short	0x0082
	.zero		2


//--------------------- .nv.info                  --------------------------
	.section	.nv.info,"",@"SHT_CUDA_INFO"
	.align	4


	//----- nvinfo : EIATTR_REGCOUNT
	.align		4
        /*0000*/ 	.byte	0x04, 0x2f
        /*0002*/ 	.short	(.L_2 - .L_1)
	.align		4
.L_1:
        /*0004*/ 	.word	index@(_Z13printWarpSizev)
        /*0008*/ 	.word	0x00000018


	//----- nvinfo : EIATTR_FRAME_SIZE
	.align		4
.L_2:
        /*000c*/ 	.byte	0x04, 0x11
        /*000e*/ 	.short	(.L_4 - .L_3)
	.align		4
.L_3:
        /*0010*/ 	.word	index@(_Z13printWarpSizev)
        /*0014*/ 	.word	0x00000008


	//----- nvinfo : EIATTR_MIN_STACK_SIZE
	.align		4
.L_4:
        /*0018*/ 	.byte	0x04, 0x12
        /*001a*/ 	.short	(.L_6 - .L_5)
	.align		4
.L_5:
        /*001c*/ 	.word	index@(_Z13printWarpSizev)
        /*0020*/ 	.word	0x00000008
.L_6:


//--------------------- .nv.compat                --------------------------
	.section	.nv.compat,"",@"SHT_CUDA_COMPAT_INFO"
	.align	4
        /*0000*/ 	.byte	0x02, 0x09, 0x00, 0x00, 0x02, 0x02, 0x01, 0x00, 0x02, 0x05, 0x05, 0x00, 0x03, 0x07, 0x01, 0x01
        /*0010*/ 	.byte	0x02, 0x03, 0x00, 0x00, 0x02, 0x06, 0x01, 0x00, 0x04, 0x0b, 0x08, 0x00, 0x09, 0x00, 0x00, 0x00
        /*0020*/ 	.byte	0x00, 0x00, 0x00, 0x00


//--------------------- .nv.info._Z13printWarpSizev --------------------------
	.section	.nv.info._Z13printWarpSizev,"",@"SHT_CUDA_INFO"
	.sectionflags	@""
	.align	4


	//----- nvinfo : EIATTR_CUDA_API_VERSION
	.align		4
        /*0000*/ 	.byte	0x04, 0x37
        /*0002*/ 	.short	(.L_8 - .L_7)
.L_7:
        /*0004*/ 	.word	0x00000082


	//----- nvinfo : EIATTR_SPARSE_MMA_MASK
	.align		4
.L_8:
        /*0008*/ 	.byte	0x03, 0x50
        /*000a*/ 	.short	0x0000


	//----- nvinfo : EIATTR_MAXREG_COUNT
	.align		4
        /*000c*/ 	.byte	0x03, 0x1b
        /*000e*/ 	.short	0x00ff


	//----- nvinfo : EIATTR_EXTERNS
	.align		4
        /*0010*/ 	.byte	0x04, 0x0f
        /*0012*/ 	.short	(.L_10 - .L_9)


	//   ....[0]....
	.align		4
.L_9:
        /*0014*/ 	.word	index@(vprintf)


	//----- nvinfo : EIATTR_MERCURY_ISA_VERSION
	.align		4
.L_10:
        /*0018*/ 	.byte	0x03, 0x5f
        /*001a*/ 	.short	0x0101


	//----- nvinfo : EIATTR_VRC_CTA_INIT_COUNT
	.align		4
        /*001c*/ 	.byte	0x02, 0x4a
	.zero		1
	.zero		1


	//----- nvinfo : EIATTR_SYSCALL_OFFSETS
	.align		4
        /*0020*/ 	.byte	0x04, 0x46
        /*0022*/ 	.short	(.L_12 - .L_11)


	//   ....[0]....
.L_11:
        /*0024*/ 	.word	0x000000e0


	//----- nvinfo : EIATTR_EXIT_INSTR_OFFSETS
	.align		4
.L_12:
        /*0028*/ 	.byte	0x04, 0x1c
        /*002a*/ 	.short	(.L_14 - .L_13)


	//   ....[0]....
.L_13:
        /*002c*/ 	.word	0x000000f0


	//----- nvinfo : EIATTR_SW_WAR
	.align		4
.L_14:
        /*0030*/ 	.byte	0x04, 0x36
        /*0032*/ 	.short	(.L_16 - .L_15)
.L_15:
        /*0034*/ 	.word	0x00000008
.L_16:


//--------------------- .nv.callgraph             --------------------------
	.section	.nv.callgraph,"",@"SHT_CUDA_CALLGRAPH"
	.align	4
	.sectionentsize	8
	.align		4
        /*0000*/ 	.word	0x00000000
	.align		4
        /*0004*/ 	.word	0xffffffff
	.align		4
        /*0008*/ 	.word	index@(_Z13printWarpSizev)
	.align		4
        /*000c*/ 	.word	index@(vprintf)
	.align		4
        /*0010*/ 	.word	0x00000000
	.align		4
        /*0014*/ 	.word	0xfffffffe
	.align		4
        /*0018*/ 	.word	0x00000000
	.align		4
        /*001c*/ 	.word	0xfffffffd
	.align		4
        /*0020*/ 	.word	0x00000000
	.align		4
        /*0024*/ 	.word	0xfffffffc


//--------------------- .nv.constant4             --------------------------
	.section	.nv.constant4,"a",@progbits
	.align	8
	.align		8
.nv.constant4:
        /*0000*/ 	.dword	vprintf
	.align		8
        /*0008*/ 	.dword	$str


//--------------------- .text._Z13printWarpSizev  --------------------------
	.section	.text._Z13printWarpSizev,"ax",@progbits
	.align	128
        .global         _Z13printWarpSizev
        .type           _Z13printWarpSizev,@function
        .size           _Z13printWarpSizev,(.L_x_2 - _Z13printWarpSizev)
        .other          _Z13printWarpSizev,@"STO_CUDA_ENTRY STV_DEFAULT"
_Z13printWarpSizev:
.text._Z13printWarpSizev:
[----:B------:R-:W0:Y:S02]  /*0000*/  LDC R1, c[0x0][0x37c] ;  /* 0x0000df00ff017b82 */ /* 0x000e240000000800 */
[----:B0-----:R-:W-:Y:S01]  /*0010*/  VIADD R1, R1, 0xfffffff8 ;  /* 0xfffffff801017836 */ /* 0x001fe20000000000 */
[----:B------:R-:W-:Y:S01]  /*0020*/  MOV R0, 0x0 ;  /* 0x0000000000007802 */ /* 0x000fe20000000f00 */
[----:B------:R-:W-:Y:S01]  /*0030*/  IMAD.MOV.U32 R8, RZ, RZ, 0x20 ;  /* 0x00000020ff087424 */ /* 0x000fe200078e00ff */
[----:B------:R-:W0:Y:S03]  /*0040*/  LDCU UR4, c[0x0][0x2f8] ;  /* 0x00005f00ff0477ac */ /* 0x000e260008000800 */
[----:B------:R1:W2:Y:S01]  /*0050*/  LDC.64 R2, c[0x4][R0] ;  /* 0x0100000000027b82 */ /* 0x0002a20000000a00 */
[----:B------:R1:W-:Y:S01]  /*0060*/  STL [R1], R8 ;  /* 0x0000000801007387 */ /* 0x0003e20000100800 */
[----:B------:R-:W3:Y:S01]  /*0070*/  LDCU.64 UR6, c[0x4][0x8] ;  /* 0x01000100ff0677ac */ /* 0x000ee20008000a00 */
[----:B------:R-:W4:Y:S01]  /*0080*/  LDCU UR5, c[0x0][0x2fc] ;  /* 0x00005f80ff0577ac */ /* 0x000f220008000800 */
[----:B0-----:R-:W-:-:S02]  /*0090*/  IADD3 R6, P0, PT, R1, UR4, RZ ;  /* 0x0000000401067c10 */ /* 0x001fc4000ff1e0ff */
[----:B---3--:R-:W-:Y:S01]  /*00a0*/  MOV R4, UR6 ;  /* 0x0000000600047c02 */ /* 0x008fe20008000f00 */
[----:B------:R-:W-:Y:S01]  /*00b0*/  IMAD.U32 R5, RZ, RZ, UR7 ;  /* 0x00000007ff057e24 */ /* 0x000fe2000f8e00ff */
[----:B-1--4-:R-:W-:-:S09]  /*00c0*/  IADD3.X R7, PT, PT, RZ, UR5, RZ, P0, !PT ;  /* 0x00000005ff077c10 */ /* 0x012fd200087fe4ff */
[----:B------:R-:W-:-:S07]  /*00d0*/  LEPC R20, `(.L_x_0) ;  /* 0x000000001014794e */ /* 0x000fce0000000000 */
[----:B--2---:R-:W-:Y:S05]  /*00e0*/  CALL.ABS.NOINC R2 ;  /* 0x0000000002007343 */ /* 0x004fea0003c00000 */
.L_x_0:
[----:B------:R-:W-:Y:S05]  /*00f0*/  EXIT ;  /* 0x000000000000794d */ /* 0x000fea0003800000 */
.L_x_1:
[----:B------:R-:W-:-:S00]  /*0100*/  BRA `(.L_x_1) ;  /* 0xfffffffc00fc7947 */ /* 0x000fc0000383ffff */
[----:B------:R-:W-:-:S00]  /*0110*/  NOP ;  /* 0x0000000000007918 */ /* 0x000fc00000000000 */
        /* <DEDUP_REMOVED lines=14> */
.L_x_2:


//--------------------- .nv.global.init           --------------------------
	.section	.nv.global.init,"aw",@progbits
.nv.global.init:
	.type		$str,@object
	.size		$str,(.L_0 - $str)
$str:
        /*0000*/ 	.byte	0x57, 0x61, 0x72, 0x70, 0x20, 0x73, 0x69, 0x7a, 0x65, 0x20, 0x69, 0x73, 0x3a, 0x20, 0x25, 0x64
        /*0010*/ 	.byte	0x0a, 0x00
.L_0:


//--------------------- .nv.shared.reserved.0     --------------------------
	.section	.nv.shared.reserved.0,"aw",@nobits
	.weak		__nv_reservedSMEM_offset_0_alias
	.size		__nv_reservedSMEM_offset_0_alias, 0, 64
	.other		__nv_reservedSMEM_offset_0_alias,@"STO_CUDA_RESERVED_SHARED STV_DEFAULT"
__nv_reservedSMEM_offset_0_alias:
	.zero		0
	.zero		64


//--------------------- .nv.constant0._Z13printWarpSizev --------------------------
	.section	.nv.constant0._Z13printWarpSizev,"a",@progbits
	.sectionflags	@""
	.align	4
.nv.constant0._Z13printWarpSizev:
	.zero		896


//--------------------- SYMBOLS --------------------------

	.type		.nv.reservedSmem.offset0,@object
	.size		.nv.reservedSmem.offset0,0x4
	.type		vprintf,@function
